//
// Generated by NVIDIA NVVM Compiler
//
// Compiler Build ID: CL-36424714
// Cuda compilation tools, release 13.0, V13.0.88
// Based on NVVM 20.0.0
//

.version 9.0
.target sm_100
.address_size 64

	// .globl	_Z11init_bucketPii

.visible .entry _Z11init_bucketPii(
	.param .u64 .ptr .align 1 _Z11init_bucketPii_param_0,
	.param .u32 _Z11init_bucketPii_param_1
)
{
	.reg .pred 	%p<2>;
	.reg .b32 	%r<4>;
	.reg .b64 	%rd<5>;

	ld.param.u64 	%rd1, [_Z11init_bucketPii_param_0];
	ld.param.u32 	%r2, [_Z11init_bucketPii_param_1];
	mov.u32 	%r1, %tid.x;
	setp.ge.s32 	%p1, %r1, %r2;
	@%p1 bra 	$L__BB0_2;
	cvta.to.global.u64 	%rd2, %rd1;
	mul.wide.u32 	%rd3, %r1, 4;
	add.s64 	%rd4, %rd2, %rd3;
	mov.b32 	%r3, 0;
	st.global.u32 	[%rd4], %r3;
$L__BB0_2:
	ret;

}
	// .globl	_Z10count_keysPiS_i
.visible .entry _Z10count_keysPiS_i(
	.param .u64 .ptr .align 1 _Z10count_keysPiS_i_param_0,
	.param .u64 .ptr .align 1 _Z10count_keysPiS_i_param_1,
	.param .u32 _Z10count_keysPiS_i_param_2
)
{
	.reg .pred 	%p<2>;
	.reg .b32 	%r<8>;
	.reg .b64 	%rd<9>;

	ld.param.u64 	%rd1, [_Z10count_keysPiS_i_param_0];
	ld.param.u64 	%rd2, [_Z10count_keysPiS_i_param_1];
	ld.param.u32 	%r2, [_Z10count_keysPiS_i_param_2];
	mov.u32 	%r3, %tid.x;
	mov.u32 	%r4, %ctaid.x;
	mov.u32 	%r5, %ntid.x;
	mad.lo.s32 	%r1, %r4, %r5, %r3;
	setp.ge.s32 	%p1, %r1, %r2;
	@%p1 bra 	$L__BB1_2;
	cvta.to.global.u64 	%rd3, %rd1;
	cvta.to.global.u64 	%rd4, %rd2;
	mul.wide.s32 	%rd5, %r1, 4;
	add.s64 	%rd6, %rd3, %rd5;
	ld.global.u32 	%r6, [%rd6];
	mul.wide.s32 	%rd7, %r6, 4;
	add.s64 	%rd8, %rd4, %rd7;
	atom.global.add.u32 	%r7, [%rd8], 1;
$L__BB1_2:
	ret;

}
	// .globl	_Z4sortPiS_i
.visible .entry _Z4sortPiS_i(
	.param .u64 .ptr .align 1 _Z4sortPiS_i_param_0,
	.param .u64 .ptr .align 1 _Z4sortPiS_i_param_1,
	.param .u32 _Z4sortPiS_i_param_2
)
{
	.reg .pred 	%p<20>;
	.reg .b32 	%r<129>;
	.reg .b64 	%rd<29>;

	ld.param.u64 	%rd10, [_Z4sortPiS_i_param_0];
	ld.param.u64 	%rd11, [_Z4sortPiS_i_param_1];
	ld.param.u32 	%r44, [_Z4sortPiS_i_param_2];
	cvta.to.global.u64 	%rd1, %rd10;
	cvta.to.global.u64 	%rd2, %rd11;
	mov.u32 	%r1, %tid.x;
	setp.ge.s32 	%p1, %r1, %r44;
	@%p1 bra 	$L__BB2_26;
	mul.wide.u32 	%rd12, %r1, 4;
	add.s64 	%rd13, %rd2, %rd12;
	ld.global.u32 	%r2, [%rd13];
	setp.eq.s32 	%p2, %r1, 0;
	mov.b32 	%r121, 0;
	@%p2 bra 	$L__BB2_14;
	and.b32  	%r3, %r1, 15;
	setp.lt.u32 	%p3, %r1, 16;
	mov.b32 	%r111, 0;
	mov.u32 	%r121, %r111;
	@%p3 bra 	$L__BB2_5;
	and.b32  	%r111, %r1, 1008;
	neg.s32 	%r122, %r111;
	add.s64 	%rd28, %rd2, 32;
	mov.b32 	%r121, 0;
$L__BB2_4:
	.pragma "nounroll";
	ld.global.u32 	%r49, [%rd28+-32];
	add.s32 	%r50, %r49, %r121;
	ld.global.u32 	%r51, [%rd28+-28];
	add.s32 	%r52, %r51, %r50;
	ld.global.u32 	%r53, [%rd28+-24];
	add.s32 	%r54, %r53, %r52;
	ld.global.u32 	%r55, [%rd28+-20];
	add.s32 	%r56, %r55, %r54;
	ld.global.u32 	%r57, [%rd28+-16];
	add.s32 	%r58, %r57, %r56;
	ld.global.u32 	%r59, [%rd28+-12];
	add.s32 	%r60, %r59, %r58;
	ld.global.u32 	%r61, [%rd28+-8];
	add.s32 	%r62, %r61, %r60;
	ld.global.u32 	%r63, [%rd28+-4];
	add.s32 	%r64, %r63, %r62;
	ld.global.u32 	%r65, [%rd28];
	add.s32 	%r66, %r65, %r64;
	ld.global.u32 	%r67, [%rd28+4];
	add.s32 	%r68, %r67, %r66;
	ld.global.u32 	%r69, [%rd28+8];
	add.s32 	%r70, %r69, %r68;
	ld.global.u32 	%r71, [%rd28+12];
	add.s32 	%r72, %r71, %r70;
	ld.global.u32 	%r73, [%rd28+16];
	add.s32 	%r74, %r73, %r72;
	ld.global.u32 	%r75, [%rd28+20];
	add.s32 	%r76, %r75, %r74;
	ld.global.u32 	%r77, [%rd28+24];
	add.s32 	%r78, %r77, %r76;
	ld.global.u32 	%r79, [%rd28+28];
	add.s32 	%r121, %r79, %r78;
	add.s32 	%r122, %r122, 16;
	add.s64 	%rd28, %rd28, 64;
	setp.eq.s32 	%p4, %r122, 0;
	@%p4 bra 	$L__BB2_5;
	bra.uni 	$L__BB2_4;
$L__BB2_5:
	setp.eq.s32 	%p5, %r3, 0;
	@%p5 bra 	$L__BB2_14;
	and.b32  	%r9, %r1, 7;
	setp.lt.u32 	%p6, %r3, 8;
	@%p6 bra 	$L__BB2_8;
	mul.wide.u32 	%rd14, %r111, 4;
	add.s64 	%rd15, %rd2, %rd14;
	ld.global.u32 	%r81, [%rd15];
	add.s32 	%r82, %r81, %r121;
	ld.global.u32 	%r83, [%rd15+4];
	add.s32 	%r84, %r83, %r82;
	ld.global.u32 	%r85, [%rd15+8];
	add.s32 	%r86, %r85, %r84;
	ld.global.u32 	%r87, [%rd15+12];
	add.s32 	%r88, %r87, %r86;
	ld.global.u32 	%r89, [%rd15+16];
	add.s32 	%r90, %r89, %r88;
	ld.global.u32 	%r91, [%rd15+20];
	add.s32 	%r92, %r91, %r90;
	ld.global.u32 	%r93, [%rd15+24];
	add.s32 	%r94, %r93, %r92;
	ld.global.u32 	%r95, [%rd15+28];
	add.s32 	%r121, %r95, %r94;
	add.s32 	%r111, %r111, 8;
$L__BB2_8:
	setp.eq.s32 	%p7, %r9, 0;
	@%p7 bra 	$L__BB2_14;
	and.b32  	%r15, %r1, 3;
	setp.lt.u32 	%p8, %r9, 4;
	@%p8 bra 	$L__BB2_11;
	mul.wide.u32 	%rd16, %r111, 4;
	add.s64 	%rd17, %rd2, %rd16;
	ld.global.u32 	%r97, [%rd17];
	add.s32 	%r98, %r97, %r121;
	ld.global.u32 	%r99, [%rd17+4];
	add.s32 	%r100, %r99, %r98;
	ld.global.u32 	%r101, [%rd17+8];
	add.s32 	%r102, %r101, %r100;
	ld.global.u32 	%r103, [%rd17+12];
	add.s32 	%r121, %r103, %r102;
	add.s32 	%r111, %r111, 4;
$L__BB2_11:
	setp.eq.s32 	%p9, %r15, 0;
	@%p9 bra 	$L__BB2_14;
	mul.wide.u32 	%rd18, %r111, 4;
	add.s64 	%rd27, %rd2, %rd18;
	neg.s32 	%r119, %r15;
$L__BB2_13:
	.pragma "nounroll";
	ld.global.u32 	%r104, [%rd27];
	add.s32 	%r121, %r104, %r121;
	add.s64 	%rd27, %rd27, 4;
	add.s32 	%r119, %r119, 1;
	setp.ne.s32 	%p10, %r119, 0;
	@%p10 bra 	$L__BB2_13;
$L__BB2_14:
	setp.lt.s32 	%p11, %r2, 1;
	@%p11 bra 	$L__BB2_26;
	and.b32  	%r27, %r2, 7;
	setp.lt.u32 	%p12, %r2, 8;
	mov.b32 	%r126, 0;
	@%p12 bra 	$L__BB2_18;
	and.b32  	%r126, %r2, 2147483640;
	neg.s32 	%r125, %r126;
	add.s64 	%rd7, %rd1, 16;
	mov.u32 	%r124, %r121;
$L__BB2_17:
	.pragma "nounroll";
	mul.wide.s32 	%rd19, %r124, 4;
	add.s64 	%rd20, %rd7, %rd19;
	st.global.u32 	[%rd20+-16], %r1;
	st.global.u32 	[%rd20+-12], %r1;
	st.global.u32 	[%rd20+-8], %r1;
	st.global.u32 	[%rd20+-4], %r1;
	st.global.u32 	[%rd20], %r1;
	st.global.u32 	[%rd20+4], %r1;
	st.global.u32 	[%rd20+8], %r1;
	st.global.u32 	[%rd20+12], %r1;
	add.s32 	%r125, %r125, 8;
	add.s32 	%r124, %r124, 8;
	setp.ne.s32 	%p13, %r125, 0;
	@%p13 bra 	$L__BB2_17;
$L__BB2_18:
	setp.eq.s32 	%p14, %r27, 0;
	@%p14 bra 	$L__BB2_26;
	and.b32  	%r39, %r2, 3;
	setp.lt.u32 	%p15, %r27, 4;
	@%p15 bra 	$L__BB2_21;
	add.s32 	%r106, %r126, %r121;
	mul.wide.s32 	%rd21, %r106, 4;
	add.s64 	%rd22, %rd1, %rd21;
	st.global.u32 	[%rd22], %r1;
	st.global.u32 	[%rd22+4], %r1;
	st.global.u32 	[%rd22+8], %r1;
	st.global.u32 	[%rd22+12], %r1;
	add.s32 	%r126, %r126, 4;
$L__BB2_21:
	setp.eq.s32 	%p16, %r39, 0;
	@%p16 bra 	$L__BB2_26;
	setp.eq.s32 	%p17, %r39, 1;
	@%p17 bra 	$L__BB2_24;
	add.s32 	%r107, %r126, %r121;
	mul.wide.s32 	%rd23, %r107, 4;
	add.s64 	%rd24, %rd1, %rd23;
	st.global.u32 	[%rd24], %r1;
	st.global.u32 	[%rd24+4], %r1;
	add.s32 	%r126, %r126, 2;
$L__BB2_24:
	and.b32  	%r108, %r2, 1;
	setp.eq.b32 	%p18, %r108, 1;
	not.pred 	%p19, %p18;
	@%p19 bra 	$L__BB2_26;
	add.s32 	%r109, %r126, %r121;
	mul.wide.s32 	%rd25, %r109, 4;
	add.s64 	%rd26, %rd1, %rd25;
	st.global.u32 	[%rd26], %r1;
$L__BB2_26:
	ret;

}


// ===== COMPILED SASS (sm_100) =====

	.target	sm_100

	.elftype	@"ET_EXEC"


//--------------------- .note.nv.tkinfo           --------------------------
	.section	.note.nv.tkinfo,"",@"SHT_NOTE"
	.sectionflags	@"SHF_NOTE_NV_TKINFO"
	.tkinfo
        /*0018*/ 	.word	0x00000002
        /*0030*/ 	.string	""
        /*0030*/ 	.string	"ptxas"
        /*0030*/ 	.string	"Cuda compilation tools, release 13.0, V13.0.88"
        /*0030*/ 	.string	"Build cuda_13.0.r13.0/compiler.36424714_0"
        /*0030*/ 	.string	"-arch sm_100 -m 64 "



//--------------------- .note.nv.cuinfo           --------------------------
	.section	.note.nv.cuinfo,"",@"SHT_NOTE"
	.sectionflags	@"SHF_NOTE_NV_CUINFO"
        /*0018*/ 	.short	0x0002
        /*001a*/ 	.short	0x0064
        /*001c*/ 	.short	0x0082
	.zero		2


//--------------------- .nv.info                  --------------------------
	.section	.nv.info,"",@"SHT_CUDA_INFO"
	.align	4


	//----- nvinfo : EIATTR_REGCOUNT
	.align		4
        /*0000*/ 	.byte	0x04, 0x2f
        /*0002*/ 	.short	(.L_1 - .L_0)
	.align		4
.L_0:
        /*0004*/ 	.word	index@(_Z11init_bucketPii)
        /*0008*/ 	.word	0x00000008


	//----- nvinfo : EIATTR_FRAME_SIZE
	.align		4
.L_1:
        /*000c*/ 	.byte	0x04, 0x11
        /*000e*/ 	.short	(.L_3 - .L_2)
	.align		4
.L_2:
        /*0010*/ 	.word	index@(_Z11init_bucketPii)
        /*0014*/ 	.word	0x00000000


	//----- nvinfo : EIATTR_REGCOUNT
	.align		4
.L_3:
        /*0018*/ 	.byte	0x04, 0x2f
        /*001a*/ 	.short	(.L_5 - .L_4)
	.align		4
.L_4:
        /*001c*/ 	.word	index@(_Z10count_keysPiS_i)
        /*0020*/ 	.word	0x0000000a


	//----- nvinfo : EIATTR_FRAME_SIZE
	.align		4
.L_5:
        /*0024*/ 	.byte	0x04, 0x11
        /*0026*/ 	.short	(.L_7 - .L_6)
	.align		4
.L_6:
        /*0028*/ 	.word	index@(_Z10count_keysPiS_i)
        /*002c*/ 	.word	0x00000000


	//----- nvinfo : EIATTR_REGCOUNT
	.align		4
.L_7:
        /*0030*/ 	.byte	0x04, 0x2f
        /*0032*/ 	.short	(.L_9 - .L_8)
	.align		4
.L_8:
        /*0034*/ 	.word	index@(_Z4sortPiS_i)
        /*0038*/ 	.word	0x0000001b


	//----- nvinfo : EIATTR_FRAME_SIZE
	.align		4
.L_9:
        /*003c*/ 	.byte	0x04, 0x11
        /*003e*/ 	.short	(.L_11 - .L_10)
	.align		4
.L_10:
        /*0040*/ 	.word	index@(_Z4sortPiS_i)
        /*0044*/ 	.word	0x00000000


	//----- nvinfo : EIATTR_MIN_STACK_SIZE
	.align		4
.L_11:
        /*0048*/ 	.byte	0x04, 0x12
        /*004a*/ 	.short	(.L_13 - .L_12)
	.align		4
.L_12:
        /*004c*/ 	.word	index@(_Z4sortPiS_i)
        /*0050*/ 	.word	0x00000000


	//----- nvinfo : EIATTR_MIN_STACK_SIZE
	.align		4
.L_13:
        /*0054*/ 	.byte	0x04, 0x12
        /*0056*/ 	.short	(.L_15 - .L_14)
	.align		4
.L_14:
        /*0058*/ 	.word	index@(_Z10count_keysPiS_i)
        /*005c*/ 	.word	0x00000000


	//----- nvinfo : EIATTR_MIN_STACK_SIZE
	.align		4
.L_15:
        /*0060*/ 	.byte	0x04, 0x12
        /*0062*/ 	.short	(.L_17 - .L_16)
	.align		4
.L_16:
        /*0064*/ 	.word	index@(_Z11init_bucketPii)
        /*0068*/ 	.word	0x00000000
.L_17:


//--------------------- .nv.compat                --------------------------
	.section	.nv.compat,"",@"SHT_CUDA_COMPAT_INFO"
	.align	4
        /*0000*/ 	.byte	0x02, 0x09, 0x00, 0x00, 0x02, 0x02, 0x01, 0x00, 0x02, 0x05, 0x05, 0x00, 0x03, 0x07, 0x01, 0x01
        /*0010*/ 	.byte	0x02, 0x03, 0x00, 0x00, 0x02, 0x06, 0x01, 0x00, 0x04, 0x0b, 0x08, 0x00, 0x09, 0x00, 0x00, 0x00
        /*0020*/ 	.byte	0x00, 0x00, 0x00, 0x00


//--------------------- .nv.info._Z4sortPiS_i     --------------------------
	.section	.nv.info._Z4sortPiS_i,"",@"SHT_CUDA_INFO"
	.sectionflags	@""
	.align	4


	//----- nvinfo : EIATTR_CUDA_API_VERSION
	.align		4
        /*0000*/ 	.byte	0x04, 0x37
        /*0002*/ 	.short	(.L_19 - .L_18)
.L_18:
        /*0004*/ 	.word	0x00000082


	//----- nvinfo : EIATTR_KPARAM_INFO
	.align		4
.L_19:
        /*0008*/ 	.byte	0x04, 0x17
        /*000a*/ 	.short	(.L_21 - .L_20)
.L_20:
        /*000c*/ 	.word	0x00000000
        /*0010*/ 	.short	0x0002
        /*0012*/ 	.short	0x0010
        /*0014*/ 	.byte	0x00, 0xf0, 0x11, 0x00


	//----- nvinfo : EIATTR_KPARAM_INFO
	.align		4
.L_21:
        /*0018*/ 	.byte	0x04, 0x17
        /*001a*/ 	.short	(.L_23 - .L_22)
.L_22:
        /*001c*/ 	.word	0x00000000
        /*0020*/ 	.short	0x0001
        /*0022*/ 	.short	0x0008
        /*0024*/ 	.byte	0x00, 0xf5, 0x21, 0x00


	//----- nvinfo : EIATTR_KPARAM_INFO
	.align		4
.L_23:
        /*0028*/ 	.byte	0x04, 0x17
        /*002a*/ 	.short	(.L_25 - .L_24)
.L_24:
        /*002c*/ 	.word	0x00000000
        /*0030*/ 	.short	0x0000
        /*0032*/ 	.short	0x0000
        /*0034*/ 	.byte	0x00, 0xf5, 0x21, 0x00


	//----- nvinfo : EIATTR_SPARSE_MMA_MASK
	.align		4
.L_25:
        /*0038*/ 	.byte	0x03, 0x50
        /*003a*/ 	.short	0x0000


	//----- nvinfo : EIATTR_MAXREG_COUNT
	.align		4
        /*003c*/ 	.byte	0x03, 0x1b
        /*003e*/ 	.short	0x00ff


	//----- nvinfo : EIATTR_MERCURY_ISA_VERSION
	.align		4
        /*0040*/ 	.byte	0x03, 0x5f
        /*0042*/ 	.short	0x0101


	//----- nvinfo : EIATTR_VRC_CTA_INIT_COUNT
	.align		4
        /*0044*/ 	.byte	0x02, 0x4a
	.zero		1
	.zero		1


	//----- nvinfo : EIATTR_EXIT_INSTR_OFFSETS
	.align		4
        /*0048*/ 	.byte	0x04, 0x1c
        /*004a*/ 	.short	(.L_27 - .L_26)


	//   ....[0]....
.L_26:
        /*004c*/ 	.word	0x00000040


	//   ....[1]....
        /*0050*/ 	.word	0x00000700


	//   ....[2]....
        /*0054*/ 	.word	0x000008b0


	//   ....[3]....
        /*0058*/ 	.word	0x00000960


	//   ....[4]....
        /*005c*/ 	.word	0x00000a00


	//   ....[5]....
        /*0060*/ 	.word	0x00000a60


	//----- nvinfo : EIATTR_CRS_STACK_SIZE
	.align		4
.L_27:
        /*0064*/ 	.byte	0x04, 0x1e
        /*0066*/ 	.short	(.L_29 - .L_28)
.L_28:
        /*0068*/ 	.word	0x00000000


	//----- nvinfo : EIATTR_CBANK_PARAM_SIZE
	.align		4
.L_29:
        /*006c*/ 	.byte	0x03, 0x19
        /*006e*/ 	.short	0x0014


	//----- nvinfo : EIATTR_PARAM_CBANK
	.align		4
        /*0070*/ 	.byte	0x04, 0x0a
        /*0072*/ 	.short	(.L_31 - .L_30)
	.align		4
.L_30:
        /*0074*/ 	.word	index@(.nv.constant0._Z4sortPiS_i)
        /*0078*/ 	.short	0x0380
        /*007a*/ 	.short	0x0014


	//----- nvinfo : EIATTR_SW_WAR
	.align		4
.L_31:
        /*007c*/ 	.byte	0x04, 0x36
        /*007e*/ 	.short	(.L_33 - .L_32)
.L_32:
        /*0080*/ 	.word	0x00000008
.L_33:


//--------------------- .nv.info._Z10count_keysPiS_i --------------------------
	.section	.nv.info._Z10count_keysPiS_i,"",@"SHT_CUDA_INFO"
	.sectionflags	@""
	.align	4


	//----- nvinfo : EIATTR_CUDA_API_VERSION
	.align		4
        /*0000*/ 	.byte	0x04, 0x37
        /*0002*/ 	.short	(.L_35 - .L_34)
.L_34:
        /*0004*/ 	.word	0x00000082


	//----- nvinfo : EIATTR_KPARAM_INFO
	.align		4
.L_35:
        /*0008*/ 	.byte	0x04, 0x17
        /*000a*/ 	.short	(.L_37 - .L_36)
.L_36:
        /*000c*/ 	.word	0x00000000
        /*0010*/ 	.short	0x0002
        /*0012*/ 	.short	0x0010
        /*0014*/ 	.byte	0x00, 0xf0, 0x11, 0x00


	//----- nvinfo : EIATTR_KPARAM_INFO
	.align		4
.L_37:
        /*0018*/ 	.byte	0x04, 0x17
        /*001a*/ 	.short	(.L_39 - .L_38)
.L_38:
        /*001c*/ 	.word	0x00000000
        /*0020*/ 	.short	0x0001
        /*0022*/ 	.short	0x0008
        /*0024*/ 	.byte	0x00, 0xf5, 0x21, 0x00


	//----- nvinfo : EIATTR_KPARAM_INFO
	.align		4
.L_39:
        /*0028*/ 	.byte	0x04, 0x17
        /*002a*/ 	.short	(.L_41 - .L_40)
.L_40:
        /*002c*/ 	.word	0x00000000
        /*0030*/ 	.short	0x0000
        /*0032*/ 	.short	0x0000
        /*0034*/ 	.byte	0x00, 0xf5, 0x21, 0x00


	//----- nvinfo : EIATTR_SPARSE_MMA_MASK
	.align		4
.L_41:
        /*0038*/ 	.byte	0x03, 0x50
        /*003a*/ 	.short	0x0000


	//----- nvinfo : EIATTR_MAXREG_COUNT
	.align		4
        /*003c*/ 	.byte	0x03, 0x1b
        /*003e*/ 	.short	0x00ff


	//----- nvinfo : EIATTR_MERCURY_ISA_VERSION
	.align		4
        /*0040*/ 	.byte	0x03, 0x5f
        /*0042*/ 	.short	0x0101


	//----- nvinfo : EIATTR_VRC_CTA_INIT_COUNT
	.align		4
        /*0044*/ 	.byte	0x02, 0x4a
	.zero		1
	.zero		1


	//----- nvinfo : EIATTR_EXIT_INSTR_OFFSETS
	.align		4
        /*0048*/ 	.byte	0x04, 0x1c
        /*004a*/ 	.short	(.L_43 - .L_42)


	//   ....[0]....
.L_42:
        /*004c*/ 	.word	0x00000070


	//   ....[1]....
        /*0050*/ 	.word	0x00000100


	//----- nvinfo : EIATTR_CBANK_PARAM_SIZE
	.align		4
.L_43:
        /*0054*/ 	.byte	0x03, 0x19
        /*0056*/ 	.short	0x0014


	//----- nvinfo : EIATTR_PARAM_CBANK
	.align		4
        /*0058*/ 	.byte	0x04, 0x0a
        /*005a*/ 	.short	(.L_45 - .L_44)
	.align		4
.L_44:
        /*005c*/ 	.word	index@(.nv.constant0._Z10count_keysPiS_i)
        /*0060*/ 	.short	0x0380
        /*0062*/ 	.short	0x0014


	//----- nvinfo : EIATTR_SW_WAR
	.align		4
.L_45:
        /*0064*/ 	.byte	0x04, 0x36
        /*0066*/ 	.short	(.L_47 - .L_46)
.L_46:
        /*0068*/ 	.word	0x00000008
.L_47:


//--------------------- .nv.info._Z11init_bucketPii --------------------------
	.section	.nv.info._Z11init_bucketPii,"",@"SHT_CUDA_INFO"
	.sectionflags	@""
	.align	4


	//----- nvinfo : EIATTR_CUDA_API_VERSION
	.align		4
        /*0000*/ 	.byte	0x04, 0x37
        /*0002*/ 	.short	(.L_49 - .L_48)
.L_48:
        /*0004*/ 	.word	0x00000082


	//----- nvinfo : EIATTR_KPARAM_INFO
	.align		4
.L_49:
        /*0008*/ 	.byte	0x04, 0x17
        /*000a*/ 	.short	(.L_51 - .L_50)
.L_50:
        /*000c*/ 	.word	0x00000000
        /*0010*/ 	.short	0x0001
        /*0012*/ 	.short	0x0008
        /*0014*/ 	.byte	0x00, 0xf0, 0x11, 0x00


	//----- nvinfo : EIATTR_KPARAM_INFO
	.align		4
.L_51:
        /*0018*/ 	.byte	0x04, 0x17
        /*001a*/ 	.short	(.L_53 - .L_52)
.L_52:
        /*001c*/ 	.word	0x00000000
        /*0020*/ 	.short	0x0000
        /*0022*/ 	.short	0x0000
        /*0024*/ 	.byte	0x00, 0xf5, 0x21, 0x00


	//----- nvinfo : EIATTR_SPARSE_MMA_MASK
	.align		4
.L_53:
        /*0028*/ 	.byte	0x03, 0x50
        /*002a*/ 	.short	0x0000


	//----- nvinfo : EIATTR_MAXREG_COUNT
	.align		4
        /*002c*/ 	.byte	0x03, 0x1b
        /*002e*/ 	.short	0x00ff


	//----- nvinfo : EIATTR_MERCURY_ISA_VERSION
	.align		4
        /*0030*/ 	.byte	0x03, 0x5f
        /*0032*/ 	.short	0x0101


	//----- nvinfo : EIATTR_VRC_CTA_INIT_COUNT
	.align		4
        /*0034*/ 	.byte	0x02, 0x4a
	.zero		1
	.zero		1


	//----- nvinfo : EIATTR_EXIT_INSTR_OFFSETS
	.align		4
        /*0038*/ 	.byte	0x04, 0x1c
        /*003a*/ 	.short	(.L_55 - .L_54)


	//   ....[0]....
.L_54:
        /*003c*/ 	.word	0x00000040


	//   ....[1]....
        /*0040*/ 	.word	0x00000090


	//----- nvinfo : EIATTR_CBANK_PARAM_SIZE
	.align		4
.L_55:
        /*0044*/ 	.byte	0x03, 0x19
        /*0046*/ 	.short	0x000c


	//----- nvinfo : EIATTR_PARAM_CBANK
	.align		4
        /*0048*/ 	.byte	0x04, 0x0a
        /*004a*/ 	.short	(.L_57 - .L_56)
	.align		4
.L_56:
        /*004c*/ 	.word	index@(.nv.constant0._Z11init_bucketPii)
        /*0050*/ 	.short	0x0380
        /*0052*/ 	.short	0x000c


	//----- nvinfo : EIATTR_SW_WAR
	.align		4
.L_57:
        /*0054*/ 	.byte	0x04, 0x36
        /*0056*/ 	.short	(.L_59 - .L_58)
.L_58:
        /*0058*/ 	.word	0x00000008
.L_59:


//--------------------- .nv.callgraph             --------------------------
	.section	.nv.callgraph,"",@"SHT_CUDA_CALLGRAPH"
	.align	4
	.sectionentsize	8
	.align		4
        /*0000*/ 	.word	0x00000000
	.align		4
        /*0004*/ 	.word	0xffffffff
	.align		4
        /*0008*/ 	.word	0x00000000
	.align		4
        /*000c*/ 	.word	0xfffffffe
	.align		4
        /*0010*/ 	.word	0x00000000
	.align		4
        /*0014*/ 	.word	0xfffffffd
	.align		4
        /*0018*/ 	.word	0x00000000
	.align		4
        /*001c*/ 	.word	0xfffffffc


//--------------------- .text._Z4sortPiS_i        --------------------------
	.section	.text._Z4sortPiS_i,"ax",@progbits
	.align	128
        .global         _Z4sortPiS_i
        .type           _Z4sortPiS_i,@function
        .size           _Z4sortPiS_i,(.L_x_16 - _Z4sortPiS_i)
        .other          _Z4sortPiS_i,@"STO_CUDA_ENTRY STV_DEFAULT"
_Z4sortPiS_i:
.text._Z4sortPiS_i:
[----:B------:R-:W-:Y:S01]  /*0000*/  LDC R1, c[0x0][0x37c] ;  /* 0x0000df00ff017b82 */ /* 0x000fe20000000800 */
[----:B------:R-:W0:Y:S01]  /*0010*/  S2R R0, SR_TID.X ;  /* 0x0000000000007919 */ /* 0x000e220000002100 */
[----:B------:R-:W0:Y:S02]  /*0020*/  LDCU UR4, c[0x0][0x390] ;  /* 0x00007200ff0477ac */ /* 0x000e240008000800 */
[----:B0-----:R-:W-:-:S13]  /*0030*/  ISETP.GE.AND P0, PT, R0, UR4, PT ;  /* 0x0000000400007c0c */ /* 0x001fda000bf06270 */
[----:B------:R-:W-:Y:S05]  /*0040*/  @P0 EXIT ;  /* 0x000000000000094d */ /* 0x000fea0003800000 */
[----:B------:R-:W0:Y:S01]  /*0050*/  LDC.64 R4, c[0x0][0x388] ;  /* 0x0000e200ff047b82 */ /* 0x000e220000000a00 */
[----:B------:R-:W1:Y:S01]  /*0060*/  LDCU.64 UR6, c[0x0][0x358] ;  /* 0x00006b00ff0677ac */ /* 0x000e620008000a00 */
[----:B0-----:R-:W-:-:S05]  /*0070*/  IMAD.WIDE.U32 R4, R0, 0x4, R4 ;  /* 0x0000000400047825 */ /* 0x001fca00078e0004 */
[----:B-1----:R0:W5:Y:S01]  /*0080*/  LDG.E R2, desc[UR6][R4.64] ;  /* 0x0000000604027981 */ /* 0x002162000c1e1900 */
[----:B------:R-:W-:Y:S01]  /*0090*/  ISETP.NE.AND P0, PT, R0, RZ, PT ;  /* 0x000000ff0000720c */ /* 0x000fe20003f05270 */
[----:B------:R-:W-:Y:S01]  /*00a0*/  BSSY.RECONVERGENT B0, `(.L_x_0) ;  /* 0x0000064000007945 */ /* 0x000fe20003800200 */
[----:B------:R-:W-:-:S11]  /*00b0*/  IMAD.MOV.U32 R3, RZ, RZ, RZ ;  /* 0x000000ffff037224 */ /* 0x000fd600078e00ff */
[----:B0-----:R-:W-:Y:S05]  /*00c0*/  @!P0 BRA `(.L_x_1) ;  /* 0x0000000400848947 */ /* 0x001fea0003800000 */
[C---:B------:R-:W-:Y:S01]  /*00d0*/  ISETP.GE.U32.AND P1, PT, R0.reuse, 0x10, PT ;  /* 0x000000100000780c */ /* 0x040fe20003f26070 */
[----:B------:R-:W-:Y:S01]  /*00e0*/  BSSY.RECONVERGENT B1, `(.L_x_2) ;  /* 0x000002c000017945 */ /* 0x000fe20003800200 */
[----:B------:R-:W-:Y:S01]  /*00f0*/  LOP3.LUT R24, R0, 0xf, RZ, 0xc0, !PT ;  /* 0x0000000f00187812 */ /* 0x000fe200078ec0ff */
[----:B------:R-:W-:Y:S02]  /*0100*/  IMAD.MOV.U32 R6, RZ, RZ, RZ ;  /* 0x000000ffff067224 */ /* 0x000fe400078e00ff */
[----:B------:R-:W-:Y:S01]  /*0110*/  IMAD.MOV.U32 R3, RZ, RZ, RZ ;  /* 0x000000ffff037224 */ /* 0x000fe200078e00ff */
[----:B------:R-:W-:-:S07]  /*0120*/  ISETP.NE.AND P0, PT, R24, RZ, PT ;  /* 0x000000ff1800720c */ /* 0x000fce0003f05270 */
[----:B------:R-:W-:Y:S06]  /*0130*/  @!P1 BRA `(.L_x_3) ;  /* 0x0000000000989947 */ /* 0x000fec0003800000 */
[----:B------:R-:W0:Y:S01]  /*0140*/  LDCU.64 UR4, c[0x0][0x388] ;  /* 0x00007100ff0477ac */ /* 0x000e220008000a00 */
[----:B------:R-:W-:Y:S01]  /*0150*/  LOP3.LUT R6, R0, 0x3f0, RZ, 0xc0, !PT ;  /* 0x000003f000067812 */ /* 0x000fe200078ec0ff */
[----:B------:R-:W-:-:S04]  /*0160*/  IMAD.MOV.U32 R3, RZ, RZ, RZ ;  /* 0x000000ffff037224 */ /* 0x000fc800078e00ff */
[----:B------:R-:W-:Y:S01]  /*0170*/  IMAD.MOV R7, RZ, RZ, -R6 ;  /* 0x000000ffff077224 */ /* 0x000fe200078e0a06 */
[----:B0-----:R-:W-:-:S04]  /*0180*/  UIADD3 UR4, UP0, UPT, UR4, 0x20, URZ ;  /* 0x0000002004047890 */ /* 0x001fc8000ff1e0ff */
[----:B------:R-:W-:Y:S02]  /*0190*/  UIADD3.X UR5, UPT, UPT, URZ, UR5, URZ, UP0, !UPT ;  /* 0x00000005ff057290 */ /* 0x000fe400087fe4ff */
[----:B------:R-:W-:-:S04]  /*01a0*/  IMAD.U32 R13, RZ, RZ, UR4 ;  /* 0x00000004ff0d7e24 */ /* 0x000fc8000f8e00ff */
[----:B------:R-:W-:-:S07]  /*01b0*/  IMAD.U32 R5, RZ, RZ, UR5 ;  /* 0x00000005ff057e24 */ /* 0x000fce000f8e00ff */
.L_x_4:
[----:B------:R-:W-:-:S05]  /*01c0*/  IMAD.MOV.U32 R4, RZ, RZ, R13 ;  /* 0x000000ffff047224 */ /* 0x000fca00078e000d */
[----:B------:R-:W2:Y:S04]  /*01d0*/  LDG.E R12, desc[UR6][R4.64+-0x20] ;  /* 0xffffe006040c7981 */ /* 0x000ea8000c1e1900 */
[----:B------:R-:W2:Y:S04]  /*01e0*/  LDG.E R13, desc[UR6][R4.64+-0x1c] ;  /* 0xffffe406040d7981 */ /* 0x000ea8000c1e1900 */
[----:B------:R-:W3:Y:S04]  /*01f0*/  LDG.E R15, desc[UR6][R4.64+-0x18] ;  /* 0xffffe806040f7981 */ /* 0x000ee8000c1e1900 */
[----:B------:R-:W3:Y:S04]  /*0200*/  LDG.E R14, desc[UR6][R4.64+-0x14] ;  /* 0xffffec06040e7981 */ /* 0x000ee8000c1e1900 */
[----:B------:R-:W4:Y:S04]  /*0210*/  LDG.E R17, desc[UR6][R4.64+-0x10] ;  /* 0xfffff00604117981 */ /* 0x000f28000c1e1900 */
        /* <DEDUP_REMOVED lines=10> */
[----:B------:R0:W4:Y:S01]  /*02c0*/  LDG.E R8, desc[UR6][R4.64+0x1c] ;  /* 0x00001c0604087981 */ /* 0x000122000c1e1900 */
[----:B------:R-:W-:-:S05]  /*02d0*/  VIADD R7, R7, 0x10 ;  /* 0x0000001007077836 */ /* 0x000fca0000000000 */
[----:B------:R-:W-:Y:S02]  /*02e0*/  ISETP.NE.AND P1, PT, R7, RZ, PT ;  /* 0x000000ff0700720c */ /* 0x000fe40003f25270 */
[----:B--2---:R-:W-:Y:S02]  /*02f0*/  IADD3 R12, PT, PT, R13, R12, R3 ;  /* 0x0000000c0d0c7210 */ /* 0x004fe40007ffe003 */
[----:B------:R-:W-:-:S05]  /*0300*/  IADD3 R13, P2, PT, R4, 0x40, RZ ;  /* 0x00000040040d7810 */ /* 0x000fca0007f5e0ff */
[----:B0-----:R-:W-:Y:S01]  /*0310*/  IMAD.X R5, RZ, RZ, R5, P2 ;  /* 0x000000ffff057224 */ /* 0x001fe200010e0605 */
[----:B---3--:R-:W-:-:S04]  /*0320*/  IADD3 R12, PT, PT, R14, R15, R12 ;  /* 0x0000000f0e0c7210 */ /* 0x008fc80007ffe00c */
[----:B----4-:R-:W-:-:S04]  /*0330*/  IADD3 R12, PT, PT, R16, R17, R12 ;  /* 0x00000011100c7210 */ /* 0x010fc80007ffe00c */
[----:B------:R-:W-:-:S04]  /*0340*/  IADD3 R12, PT, PT, R18, R19, R12 ;  /* 0x00000013120c7210 */ /* 0x000fc80007ffe00c */
[----:B------:R-:W-:-:S04]  /*0350*/  IADD3 R12, PT, PT, R20, R21, R12 ;  /* 0x00000015140c7210 */ /* 0x000fc80007ffe00c */
[----:B------:R-:W-:-:S04]  /*0360*/  IADD3 R12, PT, PT, R22, R23, R12 ;  /* 0x00000017160c7210 */ /* 0x000fc80007ffe00c */
[----:B------:R-:W-:-:S04]  /*0370*/  IADD3 R10, PT, PT, R10, R11, R12 ;  /* 0x0000000b0a0a7210 */ /* 0x000fc80007ffe00c */
[----:B------:R-:W-:Y:S01]  /*0380*/  IADD3 R3, PT, PT, R8, R9, R10 ;  /* 0x0000000908037210 */ /* 0x000fe20007ffe00a */
[----:B------:R-:W-:Y:S06]  /*0390*/  @P1 BRA `(.L_x_4) ;  /* 0xfffffffc00881947 */ /* 0x000fec000383ffff */
.L_x_3:
[----:B------:R-:W-:Y:S05]  /*03a0*/  BSYNC.RECONVERGENT B1 ;  /* 0x0000000000017941 */ /* 0x000fea0003800200 */
.L_x_2:
[----:B------:R-:W-:Y:S05]  /*03b0*/  @!P0 BRA `(.L_x_1) ;  /* 0x0000000000c88947 */ /* 0x000fea0003800000 */
[----:B------:R-:W-:Y:S01]  /*03c0*/  ISETP.GE.U32.AND P0, PT, R24, 0x8, PT ;  /* 0x000000081800780c */ /* 0x000fe20003f06070 */
[----:B------:R-:W-:Y:S01]  /*03d0*/  BSSY.RECONVERGENT B1, `(.L_x_5) ;  /* 0x0000013000017945 */ /* 0x000fe20003800200 */
[----:B------:R-:W-:-:S04]  /*03e0*/  LOP3.LUT R15, R0, 0x7, RZ, 0xc0, !PT ;  /* 0x00000007000f7812 */ /* 0x000fc800078ec0ff */
[----:B------:R-:W-:-:S07]  /*03f0*/  ISETP.NE.AND P1, PT, R15, RZ, PT ;  /* 0x000000ff0f00720c */ /* 0x000fce0003f25270 */
[----:B------:R-:W-:Y:S06]  /*0400*/  @!P0 BRA `(.L_x_6) ;  /* 0x00000000003c8947 */ /* 0x000fec0003800000 */
[----:B------:R-:W0:Y:S02]  /*0410*/  LDC.64 R4, c[0x0][0x388] ;  /* 0x0000e200ff047b82 */ /* 0x000e240000000a00 */
[----:B0-----:R-:W-:-:S05]  /*0420*/  IMAD.WIDE.U32 R4, R6, 0x4, R4 ;  /* 0x0000000406047825 */ /* 0x001fca00078e0004 */
[----:B------:R-:W2:Y:S04]  /*0430*/  LDG.E R8, desc[UR6][R4.64] ;  /* 0x0000000604087981 */ /* 0x000ea8000c1e1900 */
[----:B------:R-:W2:Y:S04]  /*0440*/  LDG.E R7, desc[UR6][R4.64+0x4] ;  /* 0x0000040604077981 */ /* 0x000ea8000c1e1900 */
[----:B------:R-:W3:Y:S04]  /*0450*/  LDG.E R10, desc[UR6][R4.64+0x8] ;  /* 0x00000806040a7981 */ /* 0x000ee8000c1e1900 */
[----:B------:R-:W3:Y:S04]  /*0460*/  LDG.E R9, desc[UR6][R4.64+0xc] ;  /* 0x00000c0604097981 */ /* 0x000ee8000c1e1900 */
[----:B------:R-:W4:Y:S04]  /*0470*/  LDG.E R12, desc[UR6][R4.64+0x10] ;  /* 0x00001006040c7981 */ /* 0x000f28000c1e1900 */
[----:B------:R-:W4:Y:S04]  /*0480*/  LDG.E R11, desc[UR6][R4.64+0x14] ;  /* 0x00001406040b7981 */ /* 0x000f28000c1e1900 */
[----:B------:R-:W4:Y:S04]  /*0490*/  LDG.E R14, desc[UR6][R4.64+0x18] ;  /* 0x00001806040e7981 */ /* 0x000f28000c1e1900 */
[----:B------:R-:W4:Y:S01]  /*04a0*/  LDG.E R13, desc[UR6][R4.64+0x1c] ;  /* 0x00001c06040d7981 */ /* 0x000f22000c1e1900 */
[----:B------:R-:W-:Y:S01]  /*04b0*/  VIADD R6, R6, 0x8 ;  /* 0x0000000806067836 */ /* 0x000fe20000000000 */
[----:B--2---:R-:W-:-:S04]  /*04c0*/  IADD3 R7, PT, PT, R7, R8, R3 ;  /* 0x0000000807077210 */ /* 0x004fc80007ffe003 */
[----:B---3--:R-:W-:-:S04]  /*04d0*/  IADD3 R7, PT, PT, R9, R10, R7 ;  /* 0x0000000a09077210 */ /* 0x008fc80007ffe007 */
[----:B----4-:R-:W-:-:S04]  /*04e0*/  IADD3 R7, PT, PT, R11, R12, R7 ;  /* 0x0000000c0b077210 */ /* 0x010fc80007ffe007 */
[----:B------:R-:W-:-:S07]  /*04f0*/  IADD3 R3, PT, PT, R13, R14, R7 ;  /* 0x0000000e0d037210 */ /* 0x000fce0007ffe007 */
.L_x_6:
[----:B------:R-:W-:Y:S05]  /*0500*/  BSYNC.RECONVERGENT B1 ;  /* 0x0000000000017941 */ /* 0x000fea0003800200 */
.L_x_5:
        /* <DEDUP_REMOVED lines=11> */
[----:B------:R-:W3:Y:S01]  /*05c0*/  LDG.E R9, desc[UR6][R4.64+0xc] ;  /* 0x00000c0604097981 */ /* 0x000ee2000c1e1900 */
[----:B------:R-:W-:Y:S01]  /*05d0*/  VIADD R6, R6, 0x4 ;  /* 0x0000000406067836 */ /* 0x000fe20000000000 */
[----:B--2---:R-:W-:-:S04]  /*05e0*/  IADD3 R3, PT, PT, R7, R10, R3 ;  /* 0x0000000a07037210 */ /* 0x004fc80007ffe003 */
[----:B---3--:R-:W-:-:S07]  /*05f0*/  IADD3 R3, PT, PT, R9, R12, R3 ;  /* 0x0000000c09037210 */ /* 0x008fce0007ffe003 */
.L_x_8:
[----:B------:R-:W-:Y:S05]  /*0600*/  BSYNC.RECONVERGENT B1 ;  /* 0x0000000000017941 */ /* 0x000fea0003800200 */
.L_x_7:
[----:B------:R-:W-:Y:S05]  /*0610*/  @!P1 BRA `(.L_x_1) ;  /* 0x0000000000309947 */ /* 0x000fea0003800000 */
[----:B------:R-:W0:Y:S01]  /*0620*/  LDC.64 R4, c[0x0][0x388] ;  /* 0x0000e200ff047b82 */ /* 0x000e220000000a00 */
[----:B------:R-:W-:Y:S02]  /*0630*/  IMAD.MOV R8, RZ, RZ, -R8 ;  /* 0x000000ffff087224 */ /* 0x000fe400078e0a08 */
[----:B0-----:R-:W-:-:S07]  /*0640*/  IMAD.WIDE.U32 R6, R6, 0x4, R4 ;  /* 0x0000000406067825 */ /* 0x001fce00078e0004 */
.L_x_9:
[----:B------:R-:W-:Y:S02]  /*0650*/  IMAD.MOV.U32 R4, RZ, RZ, R6 ;  /* 0x000000ffff047224 */ /* 0x000fe400078e0006 */
[----:B------:R-:W-:-:S05]  /*0660*/  IMAD.MOV.U32 R5, RZ, RZ, R7 ;  /* 0x000000ffff057224 */ /* 0x000fca00078e0007 */
[----:B------:R-:W2:Y:S01]  /*0670*/  LDG.E R4, desc[UR6][R4.64] ;  /* 0x0000000604047981 */ /* 0x000ea2000c1e1900 */
[----:B------:R-:W-:Y:S01]  /*0680*/  VIADD R8, R8, 0x1 ;  /* 0x0000000108087836 */ /* 0x000fe20000000000 */
[----:B------:R-:W-:-:S04]  /*0690*/  IADD3 R6, P1, PT, R6, 0x4, RZ ;  /* 0x0000000406067810 */ /* 0x000fc80007f3e0ff */
[----:B------:R-:W-:Y:S01]  /*06a0*/  ISETP.NE.AND P0, PT, R8, RZ, PT ;  /* 0x000000ff0800720c */ /* 0x000fe20003f05270 */
[----:B------:R-:W-:Y:S02]  /*06b0*/  IMAD.X R7, RZ, RZ, R7, P1 ;  /* 0x000000ffff077224 */ /* 0x000fe400008e0607 */
[----:B--2---:R-:W-:-:S10]  /*06c0*/  IMAD.IADD R3, R4, 0x1, R3 ;  /* 0x0000000104037824 */ /* 0x004fd400078e0203 */
[----:B------:R-:W-:Y:S05]  /*06d0*/  @P0 BRA `(.L_x_9) ;  /* 0xfffffffc00dc0947 */ /* 0x000fea000383ffff */
.L_x_1:
[----:B------:R-:W-:Y:S05]  /*06e0*/  BSYNC.RECONVERGENT B0 ;  /* 0x0000000000007941 */ /* 0x000fea0003800200 */
.L_x_0:
[----:B-----5:R-:W-:-:S13]  /*06f0*/  ISETP.GE.AND P0, PT, R2, 0x1, PT ;  /* 0x000000010200780c */ /* 0x020fda0003f06270 */
[----:B------:R-:W-:Y:S05]  /*0700*/  @!P0 EXIT ;  /* 0x000000000000894d */ /* 0x000fea0003800000 */
[C---:B------:R-:W-:Y:S01]  /*0710*/  ISETP.GE.U32.AND P1, PT, R2.reuse, 0x8, PT ;  /* 0x000000080200780c */ /* 0x040fe20003f26070 */
[----:B------:R-:W-:Y:S01]  /*0720*/  BSSY.RECONVERGENT B0, `(.L_x_10) ;  /* 0x0000018000007945 */ /* 0x000fe20003800200 */
[----:B------:R-:W-:Y:S01]  /*0730*/  LOP3.LUT R10, R2, 0x7, RZ, 0xc0, !PT ;  /* 0x00000007020a7812 */ /* 0x000fe200078ec0ff */
[----:B------:R-:W-:-:S03]  /*0740*/  IMAD.MOV.U32 R8, RZ, RZ, RZ ;  /* 0x000000ffff087224 */ /* 0x000fc600078e00ff */
[----:B------:R-:W-:-:S07]  /*0750*/  ISETP.NE.AND P0, PT, R10, RZ, PT ;  /* 0x000000ff0a00720c */ /* 0x000fce0003f05270 */
[----:B------:R-:W-:Y:S06]  /*0760*/  @!P1 BRA `(.L_x_11) ;  /* 0x00000000004c9947 */ /* 0x000fec0003800000 */
[----:B------:R-:W0:Y:S01]  /*0770*/  LDC.64 R6, c[0x0][0x380] ;  /* 0x0000e000ff067b82 */ /* 0x000e220000000a00 */
[----:B------:R-:W-:Y:S01]  /*0780*/  LOP3.LUT R8, R2, 0x7ffffff8, RZ, 0xc0, !PT ;  /* 0x7ffffff802087812 */ /* 0x000fe200078ec0ff */
[----:B------:R-:W-:-:S04]  /*0790*/  IMAD.MOV.U32 R11, RZ, RZ, R3 ;  /* 0x000000ffff0b7224 */ /* 0x000fc800078e0003 */
[----:B------:R-:W-:Y:S01]  /*07a0*/  IMAD.MOV R9, RZ, RZ, -R8 ;  /* 0x000000ffff097224 */ /* 0x000fe200078e0a08 */
[----:B0-----:R-:W-:-:S05]  /*07b0*/  IADD3 R6, P1, PT, R6, 0x10, RZ ;  /* 0x0000001006067810 */ /* 0x001fca0007f3e0ff */
[----:B------:R-:W-:-:S08]  /*07c0*/  IMAD.X R7, RZ, RZ, R7, P1 ;  /* 0x000000ffff077224 */ /* 0x000fd000008e0607 */
.L_x_12:
[----:B0-----:R-:W-:-:S04]  /*07d0*/  IMAD.WIDE R4, R11, 0x4, R6 ;  /* 0x000000040b047825 */ /* 0x001fc800078e0206 */
[----:B------:R-:W-:Y:S01]  /*07e0*/  VIADD R9, R9, 0x8 ;  /* 0x0000000809097836 */ /* 0x000fe20000000000 */
[----:B------:R0:W-:Y:S01]  /*07f0*/  STG.E desc[UR6][R4.64+-0x10], R0 ;  /* 0xfffff00004007986 */ /* 0x0001e2000c101906 */
[----:B------:R-:W-:-:S03]  /*0800*/  VIADD R11, R11, 0x8 ;  /* 0x000000080b0b7836 */ /* 0x000fc60000000000 */
[----:B------:R0:W-:Y:S01]  /*0810*/  STG.E desc[UR6][R4.64+-0xc], R0 ;  /* 0xfffff40004007986 */ /* 0x0001e2000c101906 */
[----:B------:R-:W-:-:S03]  /*0820*/  ISETP.NE.AND P1, PT, R9, RZ, PT ;  /* 0x000000ff0900720c */ /* 0x000fc60003f25270 */
[----:B------:R0:W-:Y:S04]  /*0830*/  STG.E desc[UR6][R4.64+-0x8], R0 ;  /* 0xfffff80004007986 */ /* 0x0001e8000c101906 */
[----:B------:R0:W-:Y:S04]  /*0840*/  STG.E desc[UR6][R4.64+-0x4], R0 ;  /* 0xfffffc0004007986 */ /* 0x0001e8000c101906 */
[----:B------:R0:W-:Y:S04]  /*0850*/  STG.E desc[UR6][R4.64], R0 ;  /* 0x0000000004007986 */ /* 0x0001e8000c101906 */
[----:B------:R0:W-:Y:S04]  /*0860*/  STG.E desc[UR6][R4.64+0x4], R0 ;  /* 0x0000040004007986 */ /* 0x0001e8000c101906 */
[----:B------:R0:W-:Y:S04]  /*0870*/  STG.E desc[UR6][R4.64+0x8], R0 ;  /* 0x0000080004007986 */ /* 0x0001e8000c101906 */
[----:B------:R0:W-:Y:S01]  /*0880*/  STG.E desc[UR6][R4.64+0xc], R0 ;  /* 0x00000c0004007986 */ /* 0x0001e2000c101906 */
[----:B------:R-:W-:Y:S05]  /*0890*/  @P1 BRA `(.L_x_12) ;  /* 0xfffffffc00cc1947 */ /* 0x000fea000383ffff */
.L_x_11:
[----:B------:R-:W-:Y:S05]  /*08a0*/  BSYNC.RECONVERGENT B0 ;  /* 0x0000000000007941 */ /* 0x000fea0003800200 */
.L_x_10:
[----:B------:R-:W-:Y:S05]  /*08b0*/  @!P0 EXIT ;  /* 0x000000000000894d */ /* 0x000fea0003800000 */
[----:B------:R-:W-:Y:S02]  /*08c0*/  ISETP.GE.U32.AND P0, PT, R10, 0x4, PT ;  /* 0x000000040a00780c */ /* 0x000fe40003f06070 */
[----:B------:R-:W-:-:S04]  /*08d0*/  LOP3.LUT R6, R2, 0x3, RZ, 0xc0, !PT ;  /* 0x0000000302067812 */ /* 0x000fc800078ec0ff */
[----:B------:R-:W-:-:S07]  /*08e0*/  ISETP.NE.AND P1, PT, R6, RZ, PT ;  /* 0x000000ff0600720c */ /* 0x000fce0003f25270 */
[----:B0-----:R-:W0:Y:S01]  /*08f0*/  @P0 LDC.64 R4, c[0x0][0x380] ;  /* 0x0000e000ff040b82 */ /* 0x001e220000000a00 */
[----:B------:R-:W-:-:S04]  /*0900*/  @P0 IMAD.IADD R7, R8, 0x1, R3 ;  /* 0x0000000108070824 */ /* 0x000fc800078e0203 */
[----:B0-----:R-:W-:-:S05]  /*0910*/  @P0 IMAD.WIDE R4, R7, 0x4, R4 ;  /* 0x0000000407040825 */ /* 0x001fca00078e0204 */
[----:B------:R0:W-:Y:S04]  /*0920*/  @P0 STG.E desc[UR6][R4.64], R0 ;  /* 0x0000000004000986 */ /* 0x0001e8000c101906 */
[----:B------:R0:W-:Y:S04]  /*0930*/  @P0 STG.E desc[UR6][R4.64+0x4], R0 ;  /* 0x0000040004000986 */ /* 0x0001e8000c101906 */
[----:B------:R0:W-:Y:S04]  /*0940*/  @P0 STG.E desc[UR6][R4.64+0x8], R0 ;  /* 0x0000080004000986 */ /* 0x0001e8000c101906 */
[----:B------:R0:W-:Y:S01]  /*0950*/  @P0 STG.E desc[UR6][R4.64+0xc], R0 ;  /* 0x00000c0004000986 */ /* 0x0001e2000c101906 */
[----:B------:R-:W-:Y:S05]  /*0960*/  @!P1 EXIT ;  /* 0x000000000000994d */ /* 0x000fea0003800000 */
[----:B------:R-:W-:Y:S01]  /*0970*/  ISETP.NE.AND P1, PT, R6, 0x1, PT ;  /* 0x000000010600780c */ /* 0x000fe20003f25270 */
[----:B------:R-:W-:Y:S01]  /*0980*/  @P0 VIADD R8, R8, 0x4 ;  /* 0x0000000408080836 */ /* 0x000fe20000000000 */
[----:B------:R-:W-:-:S04]  /*0990*/  LOP3.LUT R2, R2, 0x1, RZ, 0xc0, !PT ;  /* 0x0000000102027812 */ /* 0x000fc800078ec0ff */
[----:B------:R-:W-:-:S07]  /*09a0*/  ISETP.NE.U32.AND P0, PT, R2, 0x1, PT ;  /* 0x000000010200780c */ /* 0x000fce0003f05070 */
[----:B0-----:R-:W0:Y:S01]  /*09b0*/  @P1 LDC.64 R4, c[0x0][0x380] ;  /* 0x0000e000ff041b82 */ /* 0x001e220000000a00 */
[----:B------:R-:W-:-:S04]  /*09c0*/  @P1 IMAD.IADD R7, R8, 0x1, R3 ;  /* 0x0000000108071824 */ /* 0x000fc800078e0203 */
[----:B0-----:R-:W-:-:S05]  /*09d0*/  @P1 IMAD.WIDE R4, R7, 0x4, R4 ;  /* 0x0000000407041825 */ /* 0x001fca00078e0204 */
[----:B------:R0:W-:Y:S04]  /*09e0*/  @P1 STG.E desc[UR6][R4.64], R0 ;  /* 0x0000000004001986 */ /* 0x0001e8000c101906 */
[----:B------:R0:W-:Y:S01]  /*09f0*/  @P1 STG.E desc[UR6][R4.64+0x4], R0 ;  /* 0x0000040004001986 */ /* 0x0001e2000c101906 */
[----:B------:R-:W-:Y:S05]  /*0a00*/  @P0 EXIT ;  /* 0x000000000000094d */ /* 0x000fea0003800000 */
[----:B0-----:R-:W0:Y:S01]  /*0a10*/  LDC.64 R4, c[0x0][0x380] ;  /* 0x0000e000ff047b82 */ /* 0x001e220000000a00 */
[----:B------:R-:W-:-:S04]  /*0a20*/  @P1 VIADD R8, R8, 0x2 ;  /* 0x0000000208081836 */ /* 0x000fc80000000000 */
[----:B------:R-:W-:-:S04]  /*0a30*/  IMAD.IADD R3, R8, 0x1, R3 ;  /* 0x0000000108037824 */ /* 0x000fc800078e0203 */
[----:B0-----:R-:W-:-:S05]  /*0a40*/  IMAD.WIDE R2, R3, 0x4, R4 ;  /* 0x0000000403027825 */ /* 0x001fca00078e0204 */
[----:B------:R-:W-:Y:S01]  /*0a50*/  STG.E desc[UR6][R2.64], R0 ;  /* 0x0000000002007986 */ /* 0x000fe2000c101906 */
[----:B------:R-:W-:Y:S05]  /*0a60*/  EXIT ;  /* 0x000000000000794d */ /* 0x000fea0003800000 */
.L_x_13:
[----:B------:R-:W-:-:S00]  /*0a70*/  BRA `(.L_x_13) ;  /* 0xfffffffc00fc7947 */ /* 0x000fc0000383ffff */
[----:B------:R-:W-:-:S00]  /*0a80*/  NOP ;  /* 0x0000000000007918 */ /* 0x000fc00000000000 */
[----:B------:R-:W-:-:S00]  /*0a90*/  NOP ;  /* 0x0000000000007918 */ /* 0x000fc00000000000 */
[----:B------:R-:W-:-:S00]  /*0aa0*/  NOP ;  /* 0x0000000000007918 */ /* 0x000fc00000000000 */
[----:B------:R-:W-:-:S00]  /*0ab0*/  NOP ;  /* 0x0000000000007918 */ /* 0x000fc00000000000 */
[----:B------:R-:W-:-:S00]  /*0ac0*/  NOP ;  /* 0x0000000000007918 */ /* 0x000fc00000000000 */
[----:B------:R-:W-:-:S00]  /*0ad0*/  NOP ;  /* 0x0000000000007918 */ /* 0x000fc00000000000 */
[----:B------:R-:W-:-:S00]  /*0ae0*/  NOP ;  /* 0x0000000000007918 */ /* 0x000fc00000000000 */
[----:B------:R-:W-:-:S00]  /*0af0*/  NOP ;  /* 0x0000000000007918 */ /* 0x000fc00000000000 */
.L_x_16:


//--------------------- .text._Z10count_keysPiS_i --------------------------
	.section	.text._Z10count_keysPiS_i,"ax",@progbits
	.align	128
        .global         _Z10count_keysPiS_i
        .type           _Z10count_keysPiS_i,@function
        .size           _Z10count_keysPiS_i,(.L_x_17 - _Z10count_keysPiS_i)
        .other          _Z10count_keysPiS_i,@"STO_CUDA_ENTRY STV_DEFAULT"
_Z10count_keysPiS_i:
.text._Z10count_keysPiS_i:
[----:B------:R-:W-:Y:S01]  /*0000*/  LDC R1, c[0x0][0x37c] ;  /* 0x0000df00ff017b82 */ /* 0x000fe20000000800 */
[----:B------:R-:W0:Y:S07]  /*0010*/  S2R R5, SR_TID.X ;  /* 0x0000000000057919 */ /* 0x000e2e0000002100 */
[----:B------:R-:W0:Y:S01]  /*0020*/  S2UR UR4, SR_CTAID.X ;  /* 0x00000000000479c3 */ /* 0x000e220000002500 */
[----:B------:R-:W1:Y:S07]  /*0030*/  LDCU UR5, c[0x0][0x390] ;  /* 0x00007200ff0577ac */ /* 0x000e6e0008000800 */
[----:B------:R-:W0:Y:S02]  /*0040*/  LDC R0, c[0x0][0x360] ;  /* 0x0000d800ff007b82 */ /* 0x000e240000000800 */
[----:B0-----:R-:W-:-:S05]  /*0050*/  IMAD R5, R0, UR4, R5 ;  /* 0x0000000400057c24 */ /* 0x001fca000f8e0205 */
[----:B-1----:R-:W-:-:S13]  /*0060*/  ISETP.GE.AND P0, PT, R5, UR5, PT ;  /* 0x0000000505007c0c */ /* 0x002fda000bf06270 */
[----:B------:R-:W-:Y:S05]  /*0070*/  @P0 EXIT ;  /* 0x000000000000094d */ /* 0x000fea0003800000 */
[----:B------:R-:W0:Y:S01]  /*0080*/  LDC.64 R2, c[0x0][0x380] ;  /* 0x0000e000ff027b82 */ /* 0x000e220000000a00 */
[----:B------:R-:W1:Y:S01]  /*0090*/  LDCU.64 UR4, c[0x0][0x358] ;  /* 0x00006b00ff0477ac */ /* 0x000e620008000a00 */
[----:B0-----:R-:W-:-:S06]  /*00a0*/  IMAD.WIDE R2, R5, 0x4, R2 ;  /* 0x0000000405027825 */ /* 0x001fcc00078e0202 */
[----:B------:R-:W0:Y:S01]  /*00b0*/  LDC.64 R4, c[0x0][0x388] ;  /* 0x0000e200ff047b82 */ /* 0x000e220000000a00 */
[----:B-1----:R-:W0:Y:S01]  /*00c0*/  LDG.E R3, desc[UR4][R2.64] ;  /* 0x0000000402037981 */ /* 0x002e22000c1e1900 */
[----:B------:R-:W-:Y:S02]  /*00d0*/  HFMA2 R7, -RZ, RZ, 0, 5.9604644775390625e-08 ;  /* 0x00000001ff077431 */ /* 0x000fe400000001ff */
[----:B0-----:R-:W-:-:S05]  /*00e0*/  IMAD.WIDE R4, R3, 0x4, R4 ;  /* 0x0000000403047825 */ /* 0x001fca00078e0204 */
[----:B------:R-:W-:Y:S01]  /*00f0*/  REDG.E.ADD.STRONG.GPU desc[UR4][R4.64], R7 ;  /* 0x000000070400798e */ /* 0x000fe2000c12e104 */
[----:B------:R-:W-:Y:S05]  /*0100*/  EXIT ;  /* 0x000000000000794d */ /* 0x000fea0003800000 */
.L_x_14:
        /* <DEDUP_REMOVED lines=15> */
.L_x_17:


//--------------------- .text._Z11init_bucketPii  --------------------------
	.section	.text._Z11init_bucketPii,"ax",@progbits
	.align	128
        .global         _Z11init_bucketPii
        .type           _Z11init_bucketPii,@function
        .size           _Z11init_bucketPii,(.L_x_18 - _Z11init_bucketPii)
        .other          _Z11init_bucketPii,@"STO_CUDA_ENTRY STV_DEFAULT"
_Z11init_bucketPii:
.text._Z11init_bucketPii:
        /* <DEDUP_REMOVED lines=8> */
[----:B-1----:R-:W-:Y:S01]  /*0080*/  STG.E desc[UR4][R2.64], RZ ;  /* 0x000000ff02007986 */ /* 0x002fe2000c101904 */
[----:B------:R-:W-:Y:S05]  /*0090*/  EXIT ;  /* 0x000000000000794d */ /* 0x000fea0003800000 */
.L_x_15:
        /* <DEDUP_REMOVED lines=14> */
.L_x_18:


//--------------------- .nv.shared.reserved.0     --------------------------
	.section	.nv.shared.reserved.0,"aw",@nobits
	.weak		__nv_reservedSMEM_offset_0_alias
	.size		__nv_reservedSMEM_offset_0_alias, 0, 64
	.other		__nv_reservedSMEM_offset_0_alias,@"STO_CUDA_RESERVED_SHARED STV_DEFAULT"
__nv_reservedSMEM_offset_0_alias:
	.zero		0
	.zero		64


//--------------------- .nv.constant0._Z4sortPiS_i --------------------------
	.section	.nv.constant0._Z4sortPiS_i,"a",@progbits
	.sectionflags	@""
	.align	4
.nv.constant0._Z4sortPiS_i:
	.zero		916


//--------------------- .nv.constant0._Z10count_keysPiS_i --------------------------
	.section	.nv.constant0._Z10count_keysPiS_i,"a",@progbits
	.sectionflags	@""
	.align	4
.nv.constant0._Z10count_keysPiS_i:
	.zero		916


//--------------------- .nv.constant0._Z11init_bucketPii --------------------------
	.section	.nv.constant0._Z11init_bucketPii,"a",@progbits
	.sectionflags	@""
	.align	4
.nv.constant0._Z11init_bucketPii:
	.zero		908


//--------------------- SYMBOLS --------------------------

	.type		.nv.reservedSmem.offset0,@object
	.size		.nv.reservedSmem.offset0,0x4
